	.headerflags	@"EF_CUDA_TEXMODE_UNIFIED EF_CUDA_64BIT_ADDRESS EF_CUDA_SM86 EF_CUDA_VIRTUAL_SM(EF_CUDA_SM86)"
	.elftype	@"ET_EXEC"


//--------------------- .nv.info                  --------------------------
	.section	.nv.info,"",@"SHT_CUDA_INFO"
	.align	4


	//----- nvinfo : EIATTR_REGCOUNT
	.align		4
        /*0000*/ 	.byte	0x04, 0x2f
        /*0002*/ 	.short	(.L_1 - .L_0)
	.align		4
.L_0:
        /*0004*/ 	.word	index@(_Z23L0CacheSize_test_kernel6float4PjS0_Pfii)
        /*0008*/ 	.word	0x00000020


	//----- nvinfo : EIATTR_MAX_STACK_SIZE
	.align		4
.L_1:
        /*000c*/ 	.byte	0x04, 0x23
        /*000e*/ 	.short	(.L_3 - .L_2)
	.align		4
.L_2:
        /*0010*/ 	.word	index@(_Z23L0CacheSize_test_kernel6float4PjS0_Pfii)
        /*0014*/ 	.word	0x00000000


	//----- nvinfo : EIATTR_MIN_STACK_SIZE
	.align		4
.L_3:
        /*0018*/ 	.byte	0x04, 0x12
        /*001a*/ 	.short	(.L_5 - .L_4)
	.align		4
.L_4:
        /*001c*/ 	.word	index@(_Z23L0CacheSize_test_kernel6float4PjS0_Pfii)
        /*0020*/ 	.word	0x00000000


	//----- nvinfo : EIATTR_FRAME_SIZE
	.align		4
.L_5:
        /*0024*/ 	.byte	0x04, 0x11
        /*0026*/ 	.short	(.L_7 - .L_6)
	.align		4
.L_6:
        /*0028*/ 	.word	index@(_Z23L0CacheSize_test_kernel6float4PjS0_Pfii)
        /*002c*/ 	.word	0x00000000
.L_7:


//--------------------- .nv.info._Z23L0CacheSize_test_kernel6float4PjS0_Pfii --------------------------
	.section	.nv.info._Z23L0CacheSize_test_kernel6float4PjS0_Pfii,"",@"SHT_CUDA_INFO"
	.align	4


	//----- nvinfo : EIATTR_CUDA_API_VERSION
	.align		4
        /*0000*/ 	.byte	0x04, 0x37
        /*0002*/ 	.short	(.L_9 - .L_8)
.L_8:
        /*0004*/ 	.word	0x00000079


	//----- nvinfo : EIATTR_SW2861232_WAR
	.align		4
.L_9:
        /*0008*/ 	.byte	0x01, 0x35
	.zero		2


	//----- nvinfo : EIATTR_PARAM_CBANK
	.align		4
        /*000c*/ 	.byte	0x04, 0x0a
        /*000e*/ 	.short	(.L_11 - .L_10)
	.align		4
.L_10:
        /*0010*/ 	.word	index@(.nv.constant0._Z23L0CacheSize_test_kernel6float4PjS0_Pfii)
        /*0014*/ 	.short	0x0160
        /*0016*/ 	.short	0x0030


	//----- nvinfo : EIATTR_CBANK_PARAM_SIZE
	.align		4
.L_11:
        /*0018*/ 	.byte	0x03, 0x19
        /*001a*/ 	.short	0x0030


	//----- nvinfo : EIATTR_KPARAM_INFO
	.align		4
        /*001c*/ 	.byte	0x04, 0x17
        /*001e*/ 	.short	(.L_13 - .L_12)
.L_12:
        /*0020*/ 	.word	0x00000000
        /*0024*/ 	.short	0x0005
        /*0026*/ 	.short	0x002c
        /*0028*/ 	.byte	0x00, 0xf0, 0x11, 0x00


	//----- nvinfo : EIATTR_KPARAM_INFO
	.align		4
.L_13:
        /*002c*/ 	.byte	0x04, 0x17
        /*002e*/ 	.short	(.L_15 - .L_14)
.L_14:
        /*0030*/ 	.word	0x00000000
        /*0034*/ 	.short	0x0004
        /*0036*/ 	.short	0x0028
        /*0038*/ 	.byte	0x00, 0xf0, 0x11, 0x00


	//----- nvinfo : EIATTR_KPARAM_INFO
	.align		4
.L_15:
        /*003c*/ 	.byte	0x04, 0x17
        /*003e*/ 	.short	(.L_17 - .L_16)
.L_16:
        /*0040*/ 	.word	0x00000000
        /*0044*/ 	.short	0x0003
        /*0046*/ 	.short	0x0020
        /*0048*/ 	.byte	0x00, 0xf0, 0x21, 0x00


	//----- nvinfo : EIATTR_KPARAM_INFO
	.align		4
.L_17:
        /*004c*/ 	.byte	0x04, 0x17
        /*004e*/ 	.short	(.L_19 - .L_18)
.L_18:
        /*0050*/ 	.word	0x00000000
        /*0054*/ 	.short	0x0002
        /*0056*/ 	.short	0x0018
        /*0058*/ 	.byte	0x00, 0xf0, 0x21, 0x00


	//----- nvinfo : EIATTR_KPARAM_INFO
	.align		4
.L_19:
        /*005c*/ 	.byte	0x04, 0x17
        /*005e*/ 	.short	(.L_21 - .L_20)
.L_20:
        /*0060*/ 	.word	0x00000000
        /*0064*/ 	.short	0x0001
        /*0066*/ 	.short	0x0010
        /*0068*/ 	.byte	0x00, 0xf0, 0x21, 0x00


	//----- nvinfo : EIATTR_KPARAM_INFO
	.align		4
.L_21:
        /*006c*/ 	.byte	0x04, 0x17
        /*006e*/ 	.short	(.L_23 - .L_22)
.L_22:
        /*0070*/ 	.word	0x00000000
        /*0074*/ 	.short	0x0000
        /*0076*/ 	.short	0x0000
        /*0078*/ 	.byte	0x00, 0xf0, 0x41, 0x00


	//----- nvinfo : EIATTR_MAXREG_COUNT
	.align		4
.L_23:
        /*007c*/ 	.byte	0x03, 0x1b
        /*007e*/ 	.short	0x00ff


	//----- nvinfo : EIATTR_EXIT_INSTR_OFFSETS
	.align		4
        /*0080*/ 	.byte	0x04, 0x1c
        /*0082*/ 	.short	(.L_25 - .L_24)


	//   ....[0]....
.L_24:
        /*0084*/ 	.word	0x00000250


	//   ....[1]....
        /*0088*/ 	.word	0x00000310


	//----- nvinfo : EIATTR_CRS_STACK_SIZE
	.align		4
.L_25:
        /*008c*/ 	.byte	0x04, 0x1e
        /*008e*/ 	.short	(.L_27 - .L_26)
.L_26:
        /*0090*/ 	.word	0x00000000
.L_27:


//--------------------- .nv.constant0._Z23L0CacheSize_test_kernel6float4PjS0_Pfii --------------------------
	.section	.nv.constant0._Z23L0CacheSize_test_kernel6float4PjS0_Pfii,"a",@progbits
	.align	4
.nv.constant0._Z23L0CacheSize_test_kernel6float4PjS0_Pfii:
	.zero		400


//--------------------- .text._Z23L0CacheSize_test_kernel6float4PjS0_Pfii --------------------------
	.section	.text._Z23L0CacheSize_test_kernel6float4PjS0_Pfii,"ax",@progbits
	.sectioninfo	@"SHI_REGISTERS=32"
	.align	128
        .global         _Z23L0CacheSize_test_kernel6float4PjS0_Pfii
        .type           _Z23L0CacheSize_test_kernel6float4PjS0_Pfii,@function
        .size           _Z23L0CacheSize_test_kernel6float4PjS0_Pfii,(.L_x_4 - _Z23L0CacheSize_test_kernel6float4PjS0_Pfii)
        .other          _Z23L0CacheSize_test_kernel6float4PjS0_Pfii,@"STO_CUDA_ENTRY STV_DEFAULT"
_Z23L0CacheSize_test_kernel6float4PjS0_Pfii:
.text._Z23L0CacheSize_test_kernel6float4PjS0_Pfii:
[----:B------:R-:W-:-:S02]  /*0000*/  MOV R1, c[0x0][0x28] ;  /* 0x00000a0000017a02 */ /* 0x000fc40000000f00 */
[----:B------:R-:W-:Y:S01]  /*0010*/  MOV R14, RZ ;  /* 0x000000ff000e7202 */ /* 0x000fe20000000f00 */
[----:B------:R-:W-:Y:S01]  /*0020*/  MOV R15, RZ ;  /* 0x000000ff000f7202 */ /* 0x000fe20000000f00 */
[----:B------:R-:W-:Y:S01]  /*0030*/  MOV R16, 0x3f800000 ;  /* 0x3f80000000107802 */ /* 0x000fe20000000f00 */
[----:B------:R-:W-:Y:S01]  /*0040*/  MOV R17, 0x3f800000 ;  /* 0x3f80000000117802 */ /* 0x000fe20000000f00 */
[----:B------:R-:W-:Y:S01]  /*0050*/  MOV R18, 0x3f800000 ;  /* 0x3f80000000127802 */ /* 0x000fe20000000f00 */
[----:B------:R-:W-:Y:S01]  /*0060*/  MOV R19, 0x3f800000 ;  /* 0x3f80000000137802 */ /* 0x000fe20000000f00 */
[----:B------:R-:W0:Y:S01]  /*0070*/  S2R R2, SR_TID.X ;  /* 0x0000000000027919 */ /* 0x000e220000002100 */
[----:B------:R-:W-:Y:S02]  /*0080*/  MOV R0, c[0x0][0x160] ;  /* 0x0000580000007a02 */ /* 0x000fe40000000f00 */
[----:B0-----:R-:W-:-:S02]  /*0090*/  SHF.R.S32.HI R3, RZ, 0x5, R2 ;  /* 0x00000005ff037819 */ /* 0x001fc40000011402 */
[----:B------:R-:W-:-:S05]  /*00a0*/  CS2R.32 R11, SR_CLOCKLO ;  /* 0x00000000000b7805 */ /* 0x000fca0000005000 */
[----:B------:R-:W-:Y:S01]  /*00b0*/  ISETP.NE.AND P0, PT, R3, c[0x0][0x188], PT ;  /* 0x0000620003007a0c */ /* 0x000fe20003f05270 */
[----:B------:R-:W-:-:S12]  /*00c0*/  BSSY B0, `(.L_x_0) ;  /* 0x0002006000007945 */ /* 0x000fd80003800000 */
[----:B------:R-:W-:Y:S05]  /*00d0*/  @!P0 BRA `(.L_x_1) ;  /* 0x0001004000008947 */ /* 0x000fea0003800000 */
[----:B------:R-:W-:Y:S02]  /*00e0*/  ISETP.NE.AND P0, PT, R3, c[0x0][0x18c], PT ;  /* 0x0000630003007a0c */ /* 0x000fe40003f05270 */
[----:B------:R-:W-:-:S11]  /*00f0*/  MOV R9, c[0x0][0x160] ;  /* 0x0000580000097a02 */ /* 0x000fd60000000f00 */
[----:B------:R-:W-:Y:S05]  /*0100*/  @P0 BRA `(.L_x_2) ;  /* 0x0002001000000947 */ /* 0x000fea0003800000 */
[C---:B------:R-:W-:Y:S01]  /*0110*/  FFMA R16, R14.reuse, 1, R16 ;  /* 0x3f8000000e107823 */ /* 0x040fe20000000010 */
        /* <DEDUP_REMOVED lines=4094> */
[----:B------:R-:W-:Y:S01]  /*10100*/  FFMA R19, R14, 1, R19 ;  /* 0x3f8000000e137823 */ /* 0x000fe20000000013 */
[----:B------:R-:W-:Y:S05]  /*10110*/  BRA `(.L_x_2) ;  /* 0x0001000000007947 */ /* 0x000fea0003800000 */
.L_x_1:
        /* <DEDUP_REMOVED lines=4096> */
.L_x_2:
[----:B------:R-:W-:Y:S05]  /*20120*/  BSYNC B0 ;  /* 0x0000000000007941 */ /* 0x000fea0003800000 */
.L_x_0:
[----:B------:R-:W-:-:S02]  /*20130*/  CS2R.32 R13, SR_CLOCKLO ;  /* 0x00000000000d7805 */ /* 0x000fc40000005000 */
[----:B------:R-:W-:-:S13]  /*20140*/  LOP3.LUT P0, RZ, R2, 0x1f, RZ, 0xc0, !PT ;  /* 0x0000001f02ff7812 */ /* 0x000fda000780c0ff */
[----:B------:R-:W-:Y:S05]  /*20150*/  @P0 EXIT ;  /* 0x000000000000094d */ /* 0x000fea0003800000 */
[----:B------:R-:W0:Y:S01]  /*20160*/  S2R R3, SR_CTAID.X ;  /* 0x0000000000037919 */ /* 0x000e220000002500 */
[----:B------:R-:W-:Y:S01]  /*20170*/  MOV R7, 0x4 ;  /* 0x0000000400077802 */ /* 0x000fe20000000f00 */
[----:B------:R-:W-:Y:S01]  /*20180*/  ULDC.64 UR4, c[0x0][0x118] ;  /* 0x0000460000047ab9 */ /* 0x000fe20000000a00 */
[----:B0-----:R-:W-:-:S05]  /*20190*/  IMAD R0, R3, c[0x0][0x0], R2 ;  /* 0x0000000003007a24 */ /* 0x001fca00078e0202 */
[----:B------:R-:W-:-:S05]  /*201a0*/  SHF.R.S32.HI R0, RZ, 0x5, R0 ;  /* 0x00000005ff007819 */ /* 0x000fca0000011400 */
[----:B------:R-:W-:-:S04]  /*201b0*/  IMAD.WIDE R2, R0, R7, c[0x0][0x180] ;  /* 0x0000600000027625 */ /* 0x000fc800078e0207 */
[CC--:B------:R-:W-:Y:S01]  /*201c0*/  IMAD.WIDE R4, R0.reuse, R7.reuse, c[0x0][0x170] ;  /* 0x00005c0000047625 */ /* 0x0c0fe200078e0207 */
[----:B------:R-:W-:Y:S03]  /*201d0*/  STG.E desc[UR4][R2.64], R9 ;  /* 0x0000000902007986 */ /* 0x000fe6200c101904 */
[----:B------:R-:W-:Y:S01]  /*201e0*/  IMAD.WIDE R6, R0, R7, c[0x0][0x178] ;  /* 0x00005e0000067625 */ /* 0x000fe200078e0207 */
[----:B------:R-:W-:Y:S04]  /*201f0*/  STG.E desc[UR4][R4.64], R11 ;  /* 0x0000000b04007986 */ /* 0x000fe8200c101904 */
[----:B------:R-:W-:Y:S01]  /*20200*/  STG.E desc[UR4][R6.64], R13 ;  /* 0x0000000d06007986 */ /* 0x000fe2200c101904 */
[----:B------:R-:W-:Y:S05]  /*20210*/  EXIT ;  /* 0x000000000000794d */ /* 0x000fea0003800000 */
.L_x_3:
[----:B------:R-:W-:-:S00]  /*20220*/  BRA `(.L_x_3) ;  /* 0xfffffff000007947 */ /* 0x000fc0000383ffff */
[----:B------:R-:W-:-:S00]  /*20230*/  NOP ;  /* 0x0000000000007918 */ /* 0x000fc00000000000 */
        /* <DEDUP_REMOVED lines=12> */
.L_x_4:
